	.headerflags	@"EF_CUDA_TEXMODE_UNIFIED EF_CUDA_64BIT_ADDRESS EF_CUDA_ACCELERATORS EF_CUDA_SM90 EF_CUDA_VIRTUAL_SM(EF_CUDA_SM90)"
	.elftype	@"ET_EXEC"


//--------------------- .nv.info                  --------------------------
	.section	.nv.info,"",@"SHT_CUDA_INFO"
	.align	4


	//----- nvinfo : EIATTR_REGCOUNT
	.align		4
        /*0000*/ 	.byte	0x04, 0x2f
        /*0002*/ 	.short	(.L_1 - .L_0)
	.align		4
.L_0:
        /*0004*/ 	.word	index@(triton_poi_fused_clone_1)
        /*0008*/ 	.word	0x0000000a


	//----- nvinfo : EIATTR_MIN_STACK_SIZE
	.align		4
.L_1:
        /*000c*/ 	.byte	0x04, 0x12
        /*000e*/ 	.short	(.L_3 - .L_2)
	.align		4
.L_2:
        /*0010*/ 	.word	index@(triton_poi_fused_clone_1)
        /*0014*/ 	.word	0x00000000


	//----- nvinfo : EIATTR_FRAME_SIZE
	.align		4
.L_3:
        /*0018*/ 	.byte	0x04, 0x11
        /*001a*/ 	.short	(.L_5 - .L_4)
	.align		4
.L_4:
        /*001c*/ 	.word	index@(triton_poi_fused_clone_1)
        /*0020*/ 	.word	0x00000000


	//----- nvinfo : EIATTR_MIN_STACK_SIZE
	.align		4
.L_5:
        /*0024*/ 	.byte	0x04, 0x12
        /*0026*/ 	.short	(.L_7 - .L_6)
	.align		4
.L_6:
        /*0028*/ 	.word	index@(triton_poi_fused_clone_1)
        /*002c*/ 	.word	0x00000000
.L_7:


//--------------------- .nv.info.triton_poi_fused_clone_1 --------------------------
	.section	.nv.info.triton_poi_fused_clone_1,"",@"SHT_CUDA_INFO"
	.sectionflags	@""
	.align	4


	//----- nvinfo : EIATTR_CUDA_API_VERSION
	.align		4
        /*0000*/ 	.byte	0x04, 0x37
        /*0002*/ 	.short	(.L_9 - .L_8)
.L_8:
        /*0004*/ 	.word	0x0000007c


	//----- nvinfo : EIATTR_KPARAM_INFO
	.align		4
.L_9:
        /*0008*/ 	.byte	0x04, 0x17
        /*000a*/ 	.short	(.L_11 - .L_10)
.L_10:
        /*000c*/ 	.word	0x00000000
        /*0010*/ 	.short	0x0002
        /*0012*/ 	.short	0x0010
        /*0014*/ 	.byte	0x00, 0xf0, 0x11, 0x00


	//----- nvinfo : EIATTR_KPARAM_INFO
	.align		4
.L_11:
        /*0018*/ 	.byte	0x04, 0x17
        /*001a*/ 	.short	(.L_13 - .L_12)
.L_12:
        /*001c*/ 	.word	0x00000000
        /*0020*/ 	.short	0x0001
        /*0022*/ 	.short	0x0008
        /*0024*/ 	.byte	0x00, 0xf4, 0x21, 0x00


	//----- nvinfo : EIATTR_KPARAM_INFO
	.align		4
.L_13:
        /*0028*/ 	.byte	0x04, 0x17
        /*002a*/ 	.short	(.L_15 - .L_14)
.L_14:
        /*002c*/ 	.word	0x00000000
        /*0030*/ 	.short	0x0000
        /*0032*/ 	.short	0x0000
        /*0034*/ 	.byte	0x00, 0xf4, 0x21, 0x00


	//----- nvinfo : EIATTR_SPARSE_MMA_MASK
	.align		4
.L_15:
        /*0038*/ 	.byte	0x03, 0x50
        /*003a*/ 	.short	0x0000


	//----- nvinfo : EIATTR_MAXREG_COUNT
	.align		4
        /*003c*/ 	.byte	0x03, 0x1b
        /*003e*/ 	.short	0x00ff


	//----- nvinfo : EIATTR_EXIT_INSTR_OFFSETS
	.align		4
        /*0040*/ 	.byte	0x04, 0x1c
        /*0042*/ 	.short	(.L_17 - .L_16)


	//   ....[0]....
.L_16:
        /*0044*/ 	.word	0x000000d0


	//----- nvinfo : EIATTR_REQNTID
	.align		4
.L_17:
        /*0048*/ 	.byte	0x04, 0x10
        /*004a*/ 	.short	(.L_19 - .L_18)
.L_18:
        /*004c*/ 	.word	0x00000100
        /*0050*/ 	.word	0x00000001
        /*0054*/ 	.word	0x00000001


	//----- nvinfo : EIATTR_CBANK_PARAM_SIZE
	.align		4
.L_19:
        /*0058*/ 	.byte	0x03, 0x19
        /*005a*/ 	.short	0x0014


	//----- nvinfo : EIATTR_PARAM_CBANK
	.align		4
        /*005c*/ 	.byte	0x04, 0x0a
        /*005e*/ 	.short	(.L_21 - .L_20)
	.align		4
.L_20:
        /*0060*/ 	.word	index@(.nv.constant0.triton_poi_fused_clone_1)
        /*0064*/ 	.short	0x0210
        /*0066*/ 	.short	0x0014


	//----- nvinfo : EIATTR_SW_WAR
	.align		4
.L_21:
        /*0068*/ 	.byte	0x04, 0x36
        /*006a*/ 	.short	(.L_23 - .L_22)
.L_22:
        /*006c*/ 	.word	0x00000008
.L_23:


//--------------------- .nv.callgraph             --------------------------
	.section	.nv.callgraph,"",@"SHT_CUDA_CALLGRAPH"
	.align	4
	.sectionentsize	8
	.align		4
        /*0000*/ 	.word	0x00000000
	.align		4
        /*0004*/ 	.word	0xffffffff
	.align		4
        /*0008*/ 	.word	0x00000000
	.align		4
        /*000c*/ 	.word	0xfffffffe
	.align		4
        /*0010*/ 	.word	0x00000000
	.align		4
        /*0014*/ 	.word	0xfffffffd
	.align		4
        /*0018*/ 	.word	0x00000000
	.align		4
        /*001c*/ 	.word	0xfffffffc


//--------------------- .text.triton_poi_fused_clone_1 --------------------------
	.section	.text.triton_poi_fused_clone_1,"ax",@progbits
	.align	128
        .global         triton_poi_fused_clone_1
        .type           triton_poi_fused_clone_1,@function
        .size           triton_poi_fused_clone_1,(.L_x_1 - triton_poi_fused_clone_1)
        .other          triton_poi_fused_clone_1,@"STO_CUDA_ENTRY STV_DEFAULT"
triton_poi_fused_clone_1:
.text.triton_poi_fused_clone_1:
[----:B------:R-:W-:Y:S01]  /*0000*/  LDC R1, c[0x0][0x28] ;  /* 0x00000a00ff017b82 */ /* 0x000fe20000000800 */
[----:B------:R-:W1:Y:S07]  /*0010*/  S2R R0, SR_TID.X ;  /* 0x0000000000007919 */ /* 0x000e6e0000002100 */
[----:B------:R-:W2:Y:S01]  /*0020*/  LDC.64 R2, c[0x0][0x210] ;  /* 0x00008400ff027b82 */ /* 0x000ea20000000a00 */
[----:B------:R-:W-:Y:S01]  /*0030*/  ULDC.64 UR4, c[0x0][0x208] ;  /* 0x0000820000047ab9 */ /* 0x000fe20000000a00 */
[----:B------:R-:W3:Y:S06]  /*0040*/  S2R R7, SR_CTAID.X ;  /* 0x0000000000077919 */ /* 0x000eec0000002500 */
[----:B------:R-:W4:Y:S01]  /*0050*/  LDC.64 R4, c[0x0][0x218] ;  /* 0x00008600ff047b82 */ /* 0x000f220000000a00 */
[----:B-1----:R-:W-:-:S04]  /*0060*/  SHF.L.U32 R0, R0, 0x1, RZ ;  /* 0x0000000100007819 */ /* 0x002fc800000006ff */
[----:B------:R-:W-:-:S04]  /*0070*/  LOP3.LUT R0, R0, 0x1fe, RZ, 0xc0, !PT ;  /* 0x000001fe00007812 */ /* 0x000fc800078ec0ff */
[----:B---3--:R-:W-:-:S05]  /*0080*/  LEA R7, R7, R0, 0x9 ;  /* 0x0000000007077211 */ /* 0x008fca00078e48ff */
[----:B--2---:R-:W-:-:S06]  /*0090*/  IMAD.WIDE R2, R7, 0x4, R2 ;  /* 0x0000000407027825 */ /* 0x004fcc00078e0202 */
[----:B------:R-:W2:Y:S01]  /*00a0*/  LDG.E.64 R2, desc[UR4][R2.64] ;  /* 0x0000000402027981 */ /* 0x000ea2000c1e1b00 */
[----:B----4-:R-:W-:-:S05]  /*00b0*/  IMAD.WIDE R4, R7, 0x4, R4 ;  /* 0x0000000407047825 */ /* 0x010fca00078e0204 */
[----:B--2---:R-:W-:Y:S01]  /*00c0*/  STG.E.64 desc[UR4][R4.64], R2 ;  /* 0x0000000204007986 */ /* 0x004fe2000c101b04 */
[----:B------:R-:W-:Y:S05]  /*00d0*/  EXIT ;  /* 0x000000000000794d */ /* 0x000fea0003800000 */
.L_x_0:
[----:B------:R-:W-:-:S00]  /*00e0*/  BRA `(.L_x_0) ;  /* 0xfffffffc00fc7947 */ /* 0x000fc0000383ffff */
[----:B------:R-:W-:-:S00]  /*00f0*/  NOP ;  /* 0x0000000000007918 */ /* 0x000fc00000000000 */
        /* <DEDUP_REMOVED lines=8> */
.L_x_1:


//--------------------- .nv.constant0.triton_poi_fused_clone_1 --------------------------
	.section	.nv.constant0.triton_poi_fused_clone_1,"a",@progbits
	.sectionflags	@""
	.align	4
.nv.constant0.triton_poi_fused_clone_1:
	.zero		548
